	.headerflags	@"EF_CUDA_TEXMODE_UNIFIED EF_CUDA_64BIT_ADDRESS EF_CUDA_ACCELERATORS EF_CUDA_SM90 EF_CUDA_VIRTUAL_SM(EF_CUDA_SM90)"
	.elftype	@"ET_EXEC"


//--------------------- .nv.info                  --------------------------
	.section	.nv.info,"",@"SHT_CUDA_INFO"
	.align	4


	//----- nvinfo : EIATTR_REGCOUNT
	.align		4
        /*0000*/ 	.byte	0x04, 0x2f
        /*0002*/ 	.short	(.L_3 - .L_2)
	.align		4
.L_2:
        /*0004*/ 	.word	index@(triton_poi_fused__native_batch_norm_legit_no_training_3)
        /*0008*/ 	.word	0x00000012


	//----- nvinfo : EIATTR_MIN_STACK_SIZE
	.align		4
.L_3:
        /*000c*/ 	.byte	0x04, 0x12
        /*000e*/ 	.short	(.L_5 - .L_4)
	.align		4
.L_4:
        /*0010*/ 	.word	index@(triton_poi_fused__native_batch_norm_legit_no_training_3)
        /*0014*/ 	.word	0x00000000


	//----- nvinfo : EIATTR_FRAME_SIZE
	.align		4
.L_5:
        /*0018*/ 	.byte	0x04, 0x11
        /*001a*/ 	.short	(.L_7 - .L_6)
	.align		4
.L_6:
        /*001c*/ 	.word	index@(triton_poi_fused__native_batch_norm_legit_no_training_3)
        /*0020*/ 	.word	0x00000000


	//----- nvinfo : EIATTR_MIN_STACK_SIZE
	.align		4
.L_7:
        /*0024*/ 	.byte	0x04, 0x12
        /*0026*/ 	.short	(.L_9 - .L_8)
	.align		4
.L_8:
        /*0028*/ 	.word	index@(triton_poi_fused__native_batch_norm_legit_no_training_3)
        /*002c*/ 	.word	0x00000000
.L_9:


//--------------------- .nv.info.triton_poi_fused__native_batch_norm_legit_no_training_3 --------------------------
	.section	.nv.info.triton_poi_fused__native_batch_norm_legit_no_training_3,"",@"SHT_CUDA_INFO"
	.sectionflags	@""
	.align	4


	//----- nvinfo : EIATTR_CUDA_API_VERSION
	.align		4
        /*0000*/ 	.byte	0x04, 0x37
        /*0002*/ 	.short	(.L_11 - .L_10)
.L_10:
        /*0004*/ 	.word	0x0000007c


	//----- nvinfo : EIATTR_KPARAM_INFO
	.align		4
.L_11:
        /*0008*/ 	.byte	0x04, 0x17
        /*000a*/ 	.short	(.L_13 - .L_12)
.L_12:
        /*000c*/ 	.word	0x00000000
        /*0010*/ 	.short	0x0006
        /*0012*/ 	.short	0x0030
        /*0014*/ 	.byte	0x00, 0xf0, 0x11, 0x00


	//----- nvinfo : EIATTR_KPARAM_INFO
	.align		4
.L_13:
        /*0018*/ 	.byte	0x04, 0x17
        /*001a*/ 	.short	(.L_15 - .L_14)
.L_14:
        /*001c*/ 	.word	0x00000000
        /*0020*/ 	.short	0x0005
        /*0022*/ 	.short	0x0028
        /*0024*/ 	.byte	0x00, 0xf4, 0x21, 0x00


	//----- nvinfo : EIATTR_KPARAM_INFO
	.align		4
.L_15:
        /*0028*/ 	.byte	0x04, 0x17
        /*002a*/ 	.short	(.L_17 - .L_16)
.L_16:
        /*002c*/ 	.word	0x00000000
        /*0030*/ 	.short	0x0004
        /*0032*/ 	.short	0x0020
        /*0034*/ 	.byte	0x00, 0xf4, 0x21, 0x00


	//----- nvinfo : EIATTR_KPARAM_INFO
	.align		4
.L_17:
        /*0038*/ 	.byte	0x04, 0x17
        /*003a*/ 	.short	(.L_19 - .L_18)
.L_18:
        /*003c*/ 	.word	0x00000000
        /*0040*/ 	.short	0x0003
        /*0042*/ 	.short	0x0018
        /*0044*/ 	.byte	0x00, 0xf4, 0x21, 0x00


	//----- nvinfo : EIATTR_KPARAM_INFO
	.align		4
.L_19:
        /*0048*/ 	.byte	0x04, 0x17
        /*004a*/ 	.short	(.L_21 - .L_20)
.L_20:
        /*004c*/ 	.word	0x00000000
        /*0050*/ 	.short	0x0002
        /*0052*/ 	.short	0x0010
        /*0054*/ 	.byte	0x00, 0xf4, 0x21, 0x00


	//----- nvinfo : EIATTR_KPARAM_INFO
	.align		4
.L_21:
        /*0058*/ 	.byte	0x04, 0x17
        /*005a*/ 	.short	(.L_23 - .L_22)
.L_22:
        /*005c*/ 	.word	0x00000000
        /*0060*/ 	.short	0x0001
        /*0062*/ 	.short	0x0008
        /*0064*/ 	.byte	0x00, 0xf4, 0x21, 0x00


	//----- nvinfo : EIATTR_KPARAM_INFO
	.align		4
.L_23:
        /*0068*/ 	.byte	0x04, 0x17
        /*006a*/ 	.short	(.L_25 - .L_24)
.L_24:
        /*006c*/ 	.word	0x00000000
        /*0070*/ 	.short	0x0000
        /*0072*/ 	.short	0x0000
        /*0074*/ 	.byte	0x00, 0xf4, 0x21, 0x00


	//----- nvinfo : EIATTR_SPARSE_MMA_MASK
	.align		4
.L_25:
        /*0078*/ 	.byte	0x03, 0x50
        /*007a*/ 	.short	0x0000


	//----- nvinfo : EIATTR_MAXREG_COUNT
	.align		4
        /*007c*/ 	.byte	0x03, 0x1b
        /*007e*/ 	.short	0x00ff


	//----- nvinfo : EIATTR_EXIT_INSTR_OFFSETS
	.align		4
        /*0080*/ 	.byte	0x04, 0x1c
        /*0082*/ 	.short	(.L_27 - .L_26)


	//   ....[0]....
.L_26:
        /*0084*/ 	.word	0x00000390


	//----- nvinfo : EIATTR_REQNTID
	.align		4
.L_27:
        /*0088*/ 	.byte	0x04, 0x10
        /*008a*/ 	.short	(.L_29 - .L_28)
.L_28:
        /*008c*/ 	.word	0x00000100
        /*0090*/ 	.word	0x00000001
        /*0094*/ 	.word	0x00000001


	//----- nvinfo : EIATTR_CBANK_PARAM_SIZE
	.align		4
.L_29:
        /*0098*/ 	.byte	0x03, 0x19
        /*009a*/ 	.short	0x0034


	//----- nvinfo : EIATTR_PARAM_CBANK
	.align		4
        /*009c*/ 	.byte	0x04, 0x0a
        /*009e*/ 	.short	(.L_31 - .L_30)
	.align		4
.L_30:
        /*00a0*/ 	.word	index@(.nv.constant0.triton_poi_fused__native_batch_norm_legit_no_training_3)
        /*00a4*/ 	.short	0x0210
        /*00a6*/ 	.short	0x0034


	//----- nvinfo : EIATTR_SW_WAR
	.align		4
.L_31:
        /*00a8*/ 	.byte	0x04, 0x36
        /*00aa*/ 	.short	(.L_33 - .L_32)
.L_32:
        /*00ac*/ 	.word	0x00000008
.L_33:


//--------------------- .nv.callgraph             --------------------------
	.section	.nv.callgraph,"",@"SHT_CUDA_CALLGRAPH"
	.align	4
	.sectionentsize	8
	.align		4
        /*0000*/ 	.word	0x00000000
	.align		4
        /*0004*/ 	.word	0xffffffff
	.align		4
        /*0008*/ 	.word	0x00000000
	.align		4
        /*000c*/ 	.word	0xfffffffe
	.align		4
        /*0010*/ 	.word	0x00000000
	.align		4
        /*0014*/ 	.word	0xfffffffd
	.align		4
        /*0018*/ 	.word	0x00000000
	.align		4
        /*001c*/ 	.word	0xfffffffc


//--------------------- .nv.constant4             --------------------------
	.section	.nv.constant4,"a",@progbits
	.align	8
	.align		8
.nv.constant4:
        /*0000*/ 	.dword	_$_str
	.align		8
        /*0008*/ 	.dword	_$_str_$_2


//--------------------- .text.triton_poi_fused__native_batch_norm_legit_no_training_3 --------------------------
	.section	.text.triton_poi_fused__native_batch_norm_legit_no_training_3,"ax",@progbits
	.align	128
        .global         triton_poi_fused__native_batch_norm_legit_no_training_3
        .type           triton_poi_fused__native_batch_norm_legit_no_training_3,@function
        .size           triton_poi_fused__native_batch_norm_legit_no_training_3,(.L_x_1 - triton_poi_fused__native_batch_norm_legit_no_training_3)
        .other          triton_poi_fused__native_batch_norm_legit_no_training_3,@"STO_CUDA_ENTRY STV_DEFAULT"
triton_poi_fused__native_batch_norm_legit_no_training_3:
.text.triton_poi_fused__native_batch_norm_legit_no_training_3:
[----:B------:R-:W-:Y:S01]  /*0000*/  LDC R1, c[0x0][0x28] ;  /* 0x00000a00ff017b82 */ /* 0x000fe20000000800 */
[----:B------:R-:W1:Y:S07]  /*0010*/  S2R R0, SR_TID.X ;  /* 0x0000000000007919 */ /* 0x000e6e0000002100 */
[----:B------:R-:W2:Y:S01]  /*0020*/  LDC.64 R2, c[0x0][0x220] ;  /* 0x00008800ff027b82 */ /* 0x000ea20000000a00 */
[----:B------:R-:W-:Y:S01]  /*0030*/  ULDC.64 UR4, c[0x0][0x208] ;  /* 0x0000820000047ab9 */ /* 0x000fe20000000a00 */
[----:B------:R-:W3:Y:S06]  /*0040*/  S2R R7, SR_CTAID.X ;  /* 0x0000000000077919 */ /* 0x000eec0000002500 */
[----:B------:R-:W4:Y:S08]  /*0050*/  LDC.64 R8, c[0x0][0x228] ;  /* 0x00008a00ff087b82 */ /* 0x000f300000000a00 */
[----:B------:R-:W5:Y:S01]  /*0060*/  LDC.64 R10, c[0x0][0x230] ;  /* 0x00008c00ff0a7b82 */ /* 0x000f620000000a00 */
[----:B-1----:R-:W-:-:S02]  /*0070*/  SHF.L.U32 R0, R0, 0x1, RZ ;  /* 0x0000000100007819 */ /* 0x002fc400000006ff */
[----:B---3--:R-:W-:Y:S02]  /*0080*/  SHF.R.S32.HI R5, RZ, 0x16, R7 ;  /* 0x00000016ff057819 */ /* 0x008fe40000011407 */
[----:B------:R-:W-:Y:S02]  /*0090*/  LOP3.LUT R0, R0, 0x1fe, RZ, 0xc0, !PT ;  /* 0x000001fe00007812 */ /* 0x000fe400078ec0ff */
[----:B------:R-:W-:Y:S02]  /*00a0*/  SGXT R5, R5, 0x1 ;  /* 0x000000010505781a */ /* 0x000fe40000000200 */
[----:B------:R-:W-:Y:S02]  /*00b0*/  LEA R0, R7, R0, 0x9 ;  /* 0x0000000007007211 */ /* 0x000fe400078e48ff */
[----:B------:R-:W1:Y:S02]  /*00c0*/  LDC.64 R6, c[0x0][0x218] ;  /* 0x00008600ff067b82 */ /* 0x000e640000000a00 */
[----:B------:R-:W-:-:S04]  /*00d0*/  LEA.HI R5, R5, R0, RZ, 0x5 ;  /* 0x0000000005057211 */ /* 0x000fc800078f28ff */
[----:B------:R-:W-:-:S04]  /*00e0*/  LOP3.LUT R5, R5, 0xffffffe0, RZ, 0xc0, !PT ;  /* 0xffffffe005057812 */ /* 0x000fc800078ec0ff */
[----:B------:R-:W-:Y:S02]  /*00f0*/  IADD3 R13, R0, -R5, RZ ;  /* 0x80000005000d7210 */ /* 0x000fe40007ffe0ff */
[----:B------:R-:W3:Y:S03]  /*0100*/  LDC.64 R4, c[0x0][0x210] ;  /* 0x00008400ff047b82 */ /* 0x000ee60000000a00 */
[----:B--2---:R-:W-:-:S06]  /*0110*/  IMAD.WIDE R2, R13, 0x4, R2 ;  /* 0x000000040d027825 */ /* 0x004fcc00078e0202 */
[----:B------:R-:W2:Y:S01]  /*0120*/  LDG.E.EL.64 R2, desc[UR4][R2.64] ;  /* 0x0000000402027981 */ /* 0x000ea2000c2e1b00 */
[----:B-1----:R-:W-:-:S06]  /*0130*/  IMAD.WIDE R6, R13, 0x4, R6 ;  /* 0x000000040d067825 */ /* 0x002fcc00078e0206 */
[----:B------:R-:W2:Y:S01]  /*0140*/  LDG.E.EL.64 R6, desc[UR4][R6.64] ;  /* 0x0000000406067981 */ /* 0x000ea2000c2e1b00 */
[----:B---3--:R-:W-:-:S06]  /*0150*/  IMAD.WIDE R4, R0, 0x4, R4 ;  /* 0x0000000400047825 */ /* 0x008fcc00078e0204 */
[----:B------:R-:W3:Y:S01]  /*0160*/  LDG.E.64 R4, desc[UR4][R4.64] ;  /* 0x0000000404047981 */ /* 0x000ee2000c1e1b00 */
[----:B----4-:R-:W-:-:S04]  /*0170*/  IMAD.WIDE R8, R13, 0x4, R8 ;  /* 0x000000040d087825 */ /* 0x010fc800078e0208 */
[----:B-----5:R-:W-:Y:S02]  /*0180*/  IMAD.WIDE R10, R13, 0x4, R10 ;  /* 0x000000040d0a7825 */ /* 0x020fe400078e020a */
[----:B------:R-:W4:Y:S04]  /*0190*/  LDG.E.EL.64 R8, desc[UR4][R8.64] ;  /* 0x0000000408087981 */ /* 0x000f28000c2e1b00 */
[----:B------:R-:W4:Y:S01]  /*01a0*/  LDG.E.EL.64 R10, desc[UR4][R10.64] ;  /* 0x000000040a0a7981 */ /* 0x000f22000c2e1b00 */
[----:B------:R-:W-:Y:S01]  /*01b0*/  HFMA2.MMA R15, -RZ, RZ, 1.625, 0 ;  /* 0x3e800000ff0f7435 */ /* 0x000fe200000001ff */
[----:B--2---:R-:W-:Y:S01]  /*01c0*/  FADD R2, R2, 9.9999997473787516356e-06 ;  /* 0x3727c5ac02027421 */ /* 0x004fe20000000000 */
[----:B------:R-:W-:-:S03]  /*01d0*/  FADD R12, R3, 9.9999997473787516356e-06 ;  /* 0x3727c5ac030c7421 */ /* 0x000fc60000000000 */
[----:B------:R1:W2:Y:S08]  /*01e0*/  MUFU.SQRT R13, R2 ;  /* 0x00000002000d7308 */ /* 0x0002b00000002000 */
[----:B------:R-:W5:Y:S01]  /*01f0*/  MUFU.SQRT R14, R12 ;  /* 0x0000000c000e7308 */ /* 0x000f620000002000 */
[----:B-1----:R-:W1:Y:S01]  /*0200*/  LDC.64 R2, c[0x0][0x238] ;  /* 0x00008e00ff027b82 */ /* 0x002e620000000a00 */
[----:B--2---:R-:W-:-:S02]  /*0210*/  FSETP.GT.AND P0, PT, R13, 8.50705917302346158658e+37, PT ;  /* 0x7e8000000d00780b */ /* 0x004fc40003f04000 */
[----:B------:R-:W-:Y:S02]  /*0220*/  FSETP.GEU.AND P2, PT, R13, 1.175494350822287508e-38, PT ;  /* 0x008000000d00780b */ /* 0x000fe40003f4e000 */
[C---:B-----5:R-:W-:Y:S02]  /*0230*/  FSETP.GT.AND P1, PT, R14.reuse, 8.50705917302346158658e+37, PT ;  /* 0x7e8000000e00780b */ /* 0x060fe40003f24000 */
[----:B------:R-:W-:-:S07]  /*0240*/  FSETP.GEU.AND P3, PT, R14, 1.175494350822287508e-38, PT ;  /* 0x008000000e00780b */ /* 0x000fce0003f6e000 */
[----:B------:R-:W-:-:S04]  /*0250*/  @P0 FMUL R13, R13, 0.25 ;  /* 0x3e8000000d0d0820 */ /* 0x000fc80000400000 */
[----:B------:R-:W-:Y:S01]  /*0260*/  @!P2 FMUL R13, R13, 16777216 ;  /* 0x4b8000000d0da820 */ /* 0x000fe20000400000 */
[----:B------:R-:W-:-:S04]  /*0270*/  @P1 FMUL R14, R14, 0.25 ;  /* 0x3e8000000e0e1820 */ /* 0x000fc80000400000 */
[----:B------:R-:W-:Y:S01]  /*0280*/  @!P3 FMUL R14, R14, 16777216 ;  /* 0x4b8000000e0eb820 */ /* 0x000fe20000400000 */
[----:B------:R-:W2:Y:S01]  /*0290*/  MUFU.RCP R13, R13 ;  /* 0x0000000d000d7308 */ /* 0x000ea20000001000 */
[----:B------:R-:W-:-:S07]  /*02a0*/  FSEL R12, R15, 1, P0 ;  /* 0x3f8000000f0c7808 */ /* 0x000fce0000000000 */
[----:B------:R-:W5:Y:S01]  /*02b0*/  MUFU.RCP R14, R14 ;  /* 0x0000000e000e7308 */ /* 0x000f620000001000 */
[----:B------:R-:W-:Y:S01]  /*02c0*/  FSEL R15, R15, 1, P1 ;  /* 0x3f8000000f0f7808 */ /* 0x000fe20000800000 */
[----:B------:R-:W-:Y:S01]  /*02d0*/  @!P2 FMUL R12, R12, 16777216 ;  /* 0x4b8000000c0ca820 */ /* 0x000fe20000400000 */
[----:B---3--:R-:W-:-:S03]  /*02e0*/  FADD R4, R4, -R6 ;  /* 0x8000000604047221 */ /* 0x008fc60000000000 */
[----:B------:R-:W-:Y:S01]  /*02f0*/  @!P3 FMUL R15, R15, 16777216 ;  /* 0x4b8000000f0fb820 */ /* 0x000fe20000400000 */
[----:B------:R-:W-:Y:S01]  /*0300*/  FADD R5, R5, -R7 ;  /* 0x8000000705057221 */ /* 0x000fe20000000000 */
[----:B--2---:R-:W-:Y:S02]  /*0310*/  FMUL R13, R13, R12 ;  /* 0x0000000c0d0d7220 */ /* 0x004fe40000400000 */
[----:B-----5:R-:W-:Y:S02]  /*0320*/  FMUL R6, R14, R15 ;  /* 0x0000000f0e067220 */ /* 0x020fe40000400000 */
[----:B------:R-:W-:Y:S02]  /*0330*/  FMUL R13, R4, R13 ;  /* 0x0000000d040d7220 */ /* 0x000fe40000400000 */
[----:B------:R-:W-:Y:S01]  /*0340*/  FMUL R6, R5, R6 ;  /* 0x0000000605067220 */ /* 0x000fe20000400000 */
[----:B-1----:R-:W-:-:S04]  /*0350*/  IMAD.WIDE R2, R0, 0x4, R2 ;  /* 0x0000000400027825 */ /* 0x002fc800078e0202 */
[----:B----4-:R-:W-:Y:S01]  /*0360*/  FFMA R8, R8, R13, R10 ;  /* 0x0000000d08087223 */ /* 0x010fe2000000000a */
[----:B------:R-:W-:-:S05]  /*0370*/  FFMA R9, R9, R6, R11 ;  /* 0x0000000609097223 */ /* 0x000fca000000000b */
[----:B------:R-:W-:Y:S01]  /*0380*/  STG.E.64 desc[UR4][R2.64], R8 ;  /* 0x0000000802007986 */ /* 0x000fe2000c101b04 */
[----:B------:R-:W-:Y:S05]  /*0390*/  EXIT ;  /* 0x000000000000794d */ /* 0x000fea0003800000 */
.L_x_0:
[----:B------:R-:W-:-:S00]  /*03a0*/  BRA `(.L_x_0) ;  /* 0xfffffffc00fc7947 */ /* 0x000fc0000383ffff */
[----:B------:R-:W-:-:S00]  /*03b0*/  NOP ;  /* 0x0000000000007918 */ /* 0x000fc00000000000 */
        /* <DEDUP_REMOVED lines=12> */
.L_x_1:


//--------------------- .nv.global.init           --------------------------
	.section	.nv.global.init,"aw",@progbits
.nv.global.init:
	.type		_$_str,@object
	.size		_$_str,(_$_str_$_2 - _$_str)
_$_str:
        /*0000*/ 	.byte	0x5f, 0x5f, 0x43, 0x55, 0x44, 0x41, 0x5f, 0x46, 0x54, 0x5a, 0x00
	.type		_$_str_$_2,@object
	.size		_$_str_$_2,(.L_1 - _$_str_$_2)
_$_str_$_2:
        /*000b*/ 	.byte	0x5f, 0x5f, 0x43, 0x55, 0x44, 0x41, 0x5f, 0x50, 0x52, 0x45, 0x43, 0x5f, 0x53, 0x51, 0x52, 0x54
        /*001b*/ 	.byte	0x00
.L_1:


//--------------------- .nv.constant0.triton_poi_fused__native_batch_norm_legit_no_training_3 --------------------------
	.section	.nv.constant0.triton_poi_fused__native_batch_norm_legit_no_training_3,"a",@progbits
	.sectionflags	@""
	.align	4
.nv.constant0.triton_poi_fused__native_batch_norm_legit_no_training_3:
	.zero		580
